//
// Generated by NVIDIA NVVM Compiler
//
// Compiler Build ID: CL-36424714
// Cuda compilation tools, release 13.0, V13.0.88
// Based on NVVM 20.0.0
//

.version 9.0
.target sm_100
.address_size 64

	// .globl	_Z17prefix_sum_kernelPiS_i
// _ZZ17prefix_sum_kernelPiS_iE10scan_array has been demoted

.visible .entry _Z17prefix_sum_kernelPiS_i(
	.param .u64 .ptr .align 1 _Z17prefix_sum_kernelPiS_i_param_0,
	.param .u64 .ptr .align 1 _Z17prefix_sum_kernelPiS_i_param_1,
	.param .u32 _Z17prefix_sum_kernelPiS_i_param_2
)
{
	.reg .pred 	%p<4>;
	.reg .b32 	%r<28>;
	.reg .b64 	%rd<7>;
	// demoted variable
	.shared .align 4 .b8 _ZZ17prefix_sum_kernelPiS_iE10scan_array[16];
	ld.param.u64 	%rd3, [_Z17prefix_sum_kernelPiS_i_param_0];
	cvta.to.global.u64 	%rd4, %rd3;
	mov.u32 	%r1, %tid.x;
	mov.u32 	%r4, %ctaid.x;
	mov.u32 	%r5, %ntid.x;
	mul.lo.s32 	%r6, %r4, %r5;
	shl.b32 	%r7, %r6, 1;
	add.s32 	%r8, %r7, %r1;
	mul.wide.u32 	%rd5, %r8, 4;
	add.s64 	%rd1, %rd4, %rd5;
	ld.global.u32 	%r9, [%rd1];
	shl.b32 	%r10, %r1, 2;
	mov.u32 	%r11, _ZZ17prefix_sum_kernelPiS_iE10scan_array;
	add.s32 	%r2, %r11, %r10;
	st.shared.u32 	[%r2], %r9;
	add.s32 	%r12, %r8, %r5;
	mul.wide.u32 	%rd6, %r12, 4;
	add.s64 	%rd2, %rd4, %rd6;
	ld.global.u32 	%r13, [%rd2];
	shl.b32 	%r14, %r5, 2;
	add.s32 	%r3, %r2, %r14;
	st.shared.u32 	[%r3], %r13;
	bar.sync 	0;
	setp.gt.u32 	%p1, %r1, 1;
	@%p1 bra 	$L__BB0_2;
	add.s32 	%r16, %r2, %r10;
	ld.shared.u32 	%r17, [%r16];
	ld.shared.u32 	%r18, [%r16+4];
	add.s32 	%r19, %r18, %r17;
	st.shared.u32 	[%r16+4], %r19;
$L__BB0_2:
	bar.sync 	0;
	setp.ne.s32 	%p2, %r1, 0;
	@%p2 bra 	$L__BB0_4;
	ld.shared.u32 	%r20, [_ZZ17prefix_sum_kernelPiS_iE10scan_array+4];
	ld.shared.u32 	%r21, [_ZZ17prefix_sum_kernelPiS_iE10scan_array+12];
	add.s32 	%r22, %r21, %r20;
	st.shared.u32 	[_ZZ17prefix_sum_kernelPiS_iE10scan_array+12], %r22;
$L__BB0_4:
	setp.ne.s32 	%p3, %r1, 0;
	bar.sync 	0;
	@%p3 bra 	$L__BB0_6;
	ld.shared.u32 	%r23, [_ZZ17prefix_sum_kernelPiS_iE10scan_array+4];
	ld.shared.u32 	%r24, [_ZZ17prefix_sum_kernelPiS_iE10scan_array+8];
	add.s32 	%r25, %r24, %r23;
	st.shared.u32 	[_ZZ17prefix_sum_kernelPiS_iE10scan_array+8], %r25;
$L__BB0_6:
	bar.sync 	0;
	bar.sync 	0;
	ld.shared.u32 	%r26, [%r2];
	st.global.u32 	[%rd1], %r26;
	ld.shared.u32 	%r27, [%r3];
	st.global.u32 	[%rd2], %r27;
	ret;

}


// ===== COMPILED SASS (sm_100) =====

	.target	sm_100

	.elftype	@"ET_EXEC"


//--------------------- .note.nv.tkinfo           --------------------------
	.section	.note.nv.tkinfo,"",@"SHT_NOTE"
	.sectionflags	@"SHF_NOTE_NV_TKINFO"
	.tkinfo
        /*0018*/ 	.word	0x00000002
        /*0030*/ 	.string	""
        /*0030*/ 	.string	"ptxas"
        /*0030*/ 	.string	"Cuda compilation tools, release 13.0, V13.0.88"
        /*0030*/ 	.string	"Build cuda_13.0.r13.0/compiler.36424714_0"
        /*0030*/ 	.string	"-arch sm_100 -m 64 "



//--------------------- .note.nv.cuinfo           --------------------------
	.section	.note.nv.cuinfo,"",@"SHT_NOTE"
	.sectionflags	@"SHF_NOTE_NV_CUINFO"
        /*0018*/ 	.short	0x0002
        /*001a*/ 	.short	0x0064
        /*001c*/ 	.short	0x0082
	.zero		2


//--------------------- .nv.info                  --------------------------
	.section	.nv.info,"",@"SHT_CUDA_INFO"
	.align	4


	//----- nvinfo : EIATTR_REGCOUNT
	.align		4
        /*0000*/ 	.byte	0x04, 0x2f
        /*0002*/ 	.short	(.L_1 - .L_0)
	.align		4
.L_0:
        /*0004*/ 	.word	index@(_Z17prefix_sum_kernelPiS_i)
        /*0008*/ 	.word	0x00000010


	//----- nvinfo : EIATTR_FRAME_SIZE
	.align		4
.L_1:
        /*000c*/ 	.byte	0x04, 0x11
        /*000e*/ 	.short	(.L_3 - .L_2)
	.align		4
.L_2:
        /*0010*/ 	.word	index@(_Z17prefix_sum_kernelPiS_i)
        /*0014*/ 	.word	0x00000000


	//----- nvinfo : EIATTR_MIN_STACK_SIZE
	.align		4
.L_3:
        /*0018*/ 	.byte	0x04, 0x12
        /*001a*/ 	.short	(.L_5 - .L_4)
	.align		4
.L_4:
        /*001c*/ 	.word	index@(_Z17prefix_sum_kernelPiS_i)
        /*0020*/ 	.word	0x00000000
.L_5:


//--------------------- .nv.compat                --------------------------
	.section	.nv.compat,"",@"SHT_CUDA_COMPAT_INFO"
	.align	4
        /*0000*/ 	.byte	0x02, 0x09, 0x00, 0x00, 0x02, 0x02, 0x01, 0x00, 0x02, 0x05, 0x05, 0x00, 0x03, 0x07, 0x01, 0x01
        /*0010*/ 	.byte	0x02, 0x03, 0x00, 0x00, 0x02, 0x06, 0x01, 0x00, 0x04, 0x0b, 0x08, 0x00, 0x09, 0x00, 0x00, 0x00
        /*0020*/ 	.byte	0x00, 0x00, 0x00, 0x00


//--------------------- .nv.info._Z17prefix_sum_kernelPiS_i --------------------------
	.section	.nv.info._Z17prefix_sum_kernelPiS_i,"",@"SHT_CUDA_INFO"
	.sectionflags	@""
	.align	4


	//----- nvinfo : EIATTR_CUDA_API_VERSION
	.align		4
        /*0000*/ 	.byte	0x04, 0x37
        /*0002*/ 	.short	(.L_7 - .L_6)
.L_6:
        /*0004*/ 	.word	0x00000082


	//----- nvinfo : EIATTR_KPARAM_INFO
	.align		4
.L_7:
        /*0008*/ 	.byte	0x04, 0x17
        /*000a*/ 	.short	(.L_9 - .L_8)
.L_8:
        /*000c*/ 	.word	0x00000000
        /*0010*/ 	.short	0x0002
        /*0012*/ 	.short	0x0010
        /*0014*/ 	.byte	0x00, 0xf0, 0x11, 0x00


	//----- nvinfo : EIATTR_KPARAM_INFO
	.align		4
.L_9:
        /*0018*/ 	.byte	0x04, 0x17
        /*001a*/ 	.short	(.L_11 - .L_10)
.L_10:
        /*001c*/ 	.word	0x00000000
        /*0020*/ 	.short	0x0001
        /*0022*/ 	.short	0x0008
        /*0024*/ 	.byte	0x00, 0xf5, 0x21, 0x00


	//----- nvinfo : EIATTR_KPARAM_INFO
	.align		4
.L_11:
        /*0028*/ 	.byte	0x04, 0x17
        /*002a*/ 	.short	(.L_13 - .L_12)
.L_12:
        /*002c*/ 	.word	0x00000000
        /*0030*/ 	.short	0x0000
        /*0032*/ 	.short	0x0000
        /*0034*/ 	.byte	0x00, 0xf5, 0x21, 0x00


	//----- nvinfo : EIATTR_SPARSE_MMA_MASK
	.align		4
.L_13:
        /*0038*/ 	.byte	0x03, 0x50
        /*003a*/ 	.short	0x0000


	//----- nvinfo : EIATTR_MAXREG_COUNT
	.align		4
        /*003c*/ 	.byte	0x03, 0x1b
        /*003e*/ 	.short	0x00ff


	//----- nvinfo : EIATTR_NUM_BARRIERS
	.align		4
        /*0040*/ 	.byte	0x02, 0x4c
        /*0042*/ 	.byte	0x01
	.zero		1


	//----- nvinfo : EIATTR_MERCURY_ISA_VERSION
	.align		4
        /*0044*/ 	.byte	0x03, 0x5f
        /*0046*/ 	.short	0x0101


	//----- nvinfo : EIATTR_VRC_CTA_INIT_COUNT
	.align		4
        /*0048*/ 	.byte	0x02, 0x4a
	.zero		1
	.zero		1


	//----- nvinfo : EIATTR_EXIT_INSTR_OFFSETS
	.align		4
        /*004c*/ 	.byte	0x04, 0x1c
        /*004e*/ 	.short	(.L_15 - .L_14)


	//   ....[0]....
.L_14:
        /*0050*/ 	.word	0x000002c0


	//----- nvinfo : EIATTR_CBANK_PARAM_SIZE
	.align		4
.L_15:
        /*0054*/ 	.byte	0x03, 0x19
        /*0056*/ 	.short	0x0014


	//----- nvinfo : EIATTR_PARAM_CBANK
	.align		4
        /*0058*/ 	.byte	0x04, 0x0a
        /*005a*/ 	.short	(.L_17 - .L_16)
	.align		4
.L_16:
        /*005c*/ 	.word	index@(.nv.constant0._Z17prefix_sum_kernelPiS_i)
        /*0060*/ 	.short	0x0380
        /*0062*/ 	.short	0x0014


	//----- nvinfo : EIATTR_SW_WAR
	.align		4
.L_17:
        /*0064*/ 	.byte	0x04, 0x36
        /*0066*/ 	.short	(.L_19 - .L_18)
.L_18:
        /*0068*/ 	.word	0x00000008
.L_19:


//--------------------- .nv.callgraph             --------------------------
	.section	.nv.callgraph,"",@"SHT_CUDA_CALLGRAPH"
	.align	4
	.sectionentsize	8
	.align		4
        /*0000*/ 	.word	0x00000000
	.align		4
        /*0004*/ 	.word	0xffffffff
	.align		4
        /*0008*/ 	.word	0x00000000
	.align		4
        /*000c*/ 	.word	0xfffffffe
	.align		4
        /*0010*/ 	.word	0x00000000
	.align		4
        /*0014*/ 	.word	0xfffffffd
	.align		4
        /*0018*/ 	.word	0x00000000
	.align		4
        /*001c*/ 	.word	0xfffffffc


//--------------------- .text._Z17prefix_sum_kernelPiS_i --------------------------
	.section	.text._Z17prefix_sum_kernelPiS_i,"ax",@progbits
	.align	128
        .global         _Z17prefix_sum_kernelPiS_i
        .type           _Z17prefix_sum_kernelPiS_i,@function
        .size           _Z17prefix_sum_kernelPiS_i,(.L_x_1 - _Z17prefix_sum_kernelPiS_i)
        .other          _Z17prefix_sum_kernelPiS_i,@"STO_CUDA_ENTRY STV_DEFAULT"
_Z17prefix_sum_kernelPiS_i:
.text._Z17prefix_sum_kernelPiS_i:
[----:B------:R-:W-:Y:S01]  /*0000*/  LDC R1, c[0x0][0x37c] ;  /* 0x0000df00ff017b82 */ /* 0x000fe20000000800 */
[----:B------:R-:W0:Y:S07]  /*0010*/  S2R R12, SR_TID.X ;  /* 0x00000000000c7919 */ /* 0x000e2e0000002100 */
[----:B------:R-:W1:Y:S01]  /*0020*/  S2UR UR4, SR_CTAID.X ;  /* 0x00000000000479c3 */ /* 0x000e620000002500 */
[----:B------:R-:W2:Y:S07]  /*0030*/  LDCU.64 UR6, c[0x0][0x358] ;  /* 0x00006b00ff0677ac */ /* 0x000eae0008000a00 */
[----:B------:R-:W1:Y:S08]  /*0040*/  LDC R8, c[0x0][0x360] ;  /* 0x0000d800ff087b82 */ /* 0x000e700000000800 */
[----:B------:R-:W3:Y:S01]  /*0050*/  LDC.64 R4, c[0x0][0x380] ;  /* 0x0000e000ff047b82 */ /* 0x000ee20000000a00 */
[----:B-1----:R-:W-:-:S05]  /*0060*/  IMAD R0, R8, UR4, RZ ;  /* 0x0000000408007c24 */ /* 0x002fca000f8e02ff */
[----:B0-----:R-:W-:-:S04]  /*0070*/  LEA R3, R0, R12, 0x1 ;  /* 0x0000000c00037211 */ /* 0x001fc800078e08ff */
[C---:B------:R-:W-:Y:S01]  /*0080*/  IADD3 R7, PT, PT, R3.reuse, R8, RZ ;  /* 0x0000000803077210 */ /* 0x040fe20007ffe0ff */
[----:B---3--:R-:W-:-:S04]  /*0090*/  IMAD.WIDE.U32 R2, R3, 0x4, R4 ;  /* 0x0000000403027825 */ /* 0x008fc800078e0004 */
[----:B------:R-:W-:Y:S01]  /*00a0*/  IMAD.WIDE.U32 R4, R7, 0x4, R4 ;  /* 0x0000000407047825 */ /* 0x000fe200078e0004 */
[----:B--2---:R-:W2:Y:S04]  /*00b0*/  LDG.E R0, desc[UR6][R2.64] ;  /* 0x0000000602007981 */ /* 0x004ea8000c1e1900 */
[----:B------:R-:W3:Y:S01]  /*00c0*/  LDG.E R6, desc[UR6][R4.64] ;  /* 0x0000000604067981 */ /* 0x000ee2000c1e1900 */
[----:B------:R-:W0:Y:S01]  /*00d0*/  S2UR UR5, SR_CgaCtaId ;  /* 0x00000000000579c3 */ /* 0x000e220000008800 */
[----:B------:R-:W-:Y:S01]  /*00e0*/  UMOV UR4, 0x400 ;  /* 0x0000040000047882 */ /* 0x000fe20000000000 */
[C---:B------:R-:W-:Y:S02]  /*00f0*/  ISETP.GT.U32.AND P0, PT, R12.reuse, 0x1, PT ;  /* 0x000000010c00780c */ /* 0x040fe40003f04070 */
[----:B------:R-:W-:Y:S01]  /*0100*/  ISETP.NE.AND P1, PT, R12, RZ, PT ;  /* 0x000000ff0c00720c */ /* 0x000fe20003f25270 */
[----:B0-----:R-:W-:-:S06]  /*0110*/  ULEA UR4, UR5, UR4, 0x18 ;  /* 0x0000000405047291 */ /* 0x001fcc000f8ec0ff */
[----:B------:R-:W-:-:S05]  /*0120*/  LEA R7, R12, UR4, 0x2 ;  /* 0x000000040c077c11 */ /* 0x000fca000f8e10ff */
[----:B------:R-:W-:Y:S01]  /*0130*/  IMAD R9, R8, 0x4, R7 ;  /* 0x0000000408097824 */ /* 0x000fe200078e0207 */
[----:B------:R-:W-:Y:S01]  /*0140*/  @!P0 LEA R8, R12, R7, 0x2 ;  /* 0x000000070c088211 */ /* 0x000fe200078e10ff */
[----:B--2---:R-:W-:Y:S04]  /*0150*/  STS [R7], R0 ;  /* 0x0000000007007388 */ /* 0x004fe80000000800 */
[----:B---3--:R-:W-:Y:S01]  /*0160*/  STS [R9], R6 ;  /* 0x0000000609007388 */ /* 0x008fe20000000800 */
[----:B------:R-:W-:Y:S06]  /*0170*/  BAR.SYNC.DEFER_BLOCKING 0x0 ;  /* 0x0000000000007b1d */ /* 0x000fec0000010000 */
[----:B------:R-:W-:Y:S04]  /*0180*/  @!P0 LDS R10, [R8] ;  /* 0x00000000080a8984 */ /* 0x000fe80000000800 */
[----:B------:R-:W0:Y:S02]  /*0190*/  @!P0 LDS R11, [R8+0x4] ;  /* 0x00000400080b8984 */ /* 0x000e240000000800 */
[----:B0-----:R-:W-:-:S05]  /*01a0*/  @!P0 IMAD.IADD R11, R10, 0x1, R11 ;  /* 0x000000010a0b8824 */ /* 0x001fca00078e020b */
[----:B------:R-:W-:Y:S01]  /*01b0*/  @!P0 STS [R8+0x4], R11 ;  /* 0x0000040b08008388 */ /* 0x000fe20000000800 */
[----:B------:R-:W-:Y:S06]  /*01c0*/  BAR.SYNC.DEFER_BLOCKING 0x0 ;  /* 0x0000000000007b1d */ /* 0x000fec0000010000 */
[----:B------:R-:W-:Y:S04]  /*01d0*/  @!P1 LDS R10, [UR4+0x4] ;  /* 0x00000404ff0a9984 */ /* 0x000fe80008000800 */
[----:B------:R-:W0:Y:S02]  /*01e0*/  @!P1 LDS R13, [UR4+0xc] ;  /* 0x00000c04ff0d9984 */ /* 0x000e240008000800 */
[----:B0-----:R-:W-:-:S05]  /*01f0*/  @!P1 IADD3 R10, PT, PT, R10, R13, RZ ;  /* 0x0000000d0a0a9210 */ /* 0x001fca0007ffe0ff */
[----:B------:R-:W-:Y:S01]  /*0200*/  @!P1 STS [UR4+0xc], R10 ;  /* 0x00000c0aff009988 */ /* 0x000fe20008000804 */
[----:B------:R-:W-:Y:S06]  /*0210*/  BAR.SYNC.DEFER_BLOCKING 0x0 ;  /* 0x0000000000007b1d */ /* 0x000fec0000010000 */
[----:B------:R-:W-:Y:S04]  /*0220*/  @!P1 LDS R0, [UR4+0x4] ;  /* 0x00000404ff009984 */ /* 0x000fe80008000800 */
[----:B------:R-:W0:Y:S02]  /*0230*/  @!P1 LDS R13, [UR4+0x8] ;  /* 0x00000804ff0d9984 */ /* 0x000e240008000800 */
[----:B0-----:R-:W-:-:S05]  /*0240*/  @!P1 IMAD.IADD R0, R0, 0x1, R13 ;  /* 0x0000000100009824 */ /* 0x001fca00078e020d */
[----:B------:R-:W-:Y:S01]  /*0250*/  @!P1 STS [UR4+0x8], R0 ;  /* 0x00000800ff009988 */ /* 0x000fe20008000804 */
[----:B------:R-:W-:Y:S08]  /*0260*/  BAR.SYNC.DEFER_BLOCKING 0x0 ;  /* 0x0000000000007b1d */ /* 0x000ff00000010000 */
[----:B------:R-:W-:Y:S06]  /*0270*/  BAR.SYNC.DEFER_BLOCKING 0x0 ;  /* 0x0000000000007b1d */ /* 0x000fec0000010000 */
[----:B------:R-:W0:Y:S04]  /*0280*/  LDS R7, [R7] ;  /* 0x0000000007077984 */ /* 0x000e280000000800 */
[----:B------:R-:W1:Y:S04]  /*0290*/  LDS R9, [R9] ;  /* 0x0000000009097984 */ /* 0x000e680000000800 */
[----:B0-----:R-:W-:Y:S04]  /*02a0*/  STG.E desc[UR6][R2.64], R7 ;  /* 0x0000000702007986 */ /* 0x001fe8000c101906 */
[----:B-1----:R-:W-:Y:S01]  /*02b0*/  STG.E desc[UR6][R4.64], R9 ;  /* 0x0000000904007986 */ /* 0x002fe2000c101906 */
[----:B------:R-:W-:Y:S05]  /*02c0*/  EXIT ;  /* 0x000000000000794d */ /* 0x000fea0003800000 */
.L_x_0:
[----:B------:R-:W-:-:S00]  /*02d0*/  BRA `(.L_x_0) ;  /* 0xfffffffc00fc7947 */ /* 0x000fc0000383ffff */
[----:B------:R-:W-:-:S00]  /*02e0*/  NOP ;  /* 0x0000000000007918 */ /* 0x000fc00000000000 */
        /* <DEDUP_REMOVED lines=9> */
.L_x_1:


//--------------------- .nv.shared._Z17prefix_sum_kernelPiS_i --------------------------
	.section	.nv.shared._Z17prefix_sum_kernelPiS_i,"aw",@nobits
	.sectionflags	@""
	.align	4
.nv.shared._Z17prefix_sum_kernelPiS_i:
	.zero		1040


//--------------------- .nv.shared.reserved.0     --------------------------
	.section	.nv.shared.reserved.0,"aw",@nobits
	.weak		__nv_reservedSMEM_offset_0_alias
	.size		__nv_reservedSMEM_offset_0_alias, 0, 64
	.other		__nv_reservedSMEM_offset_0_alias,@"STO_CUDA_RESERVED_SHARED STV_DEFAULT"
__nv_reservedSMEM_offset_0_alias:
	.zero		0
	.zero		64


//--------------------- .nv.constant0._Z17prefix_sum_kernelPiS_i --------------------------
	.section	.nv.constant0._Z17prefix_sum_kernelPiS_i,"a",@progbits
	.sectionflags	@""
	.align	4
.nv.constant0._Z17prefix_sum_kernelPiS_i:
	.zero		916


//--------------------- SYMBOLS --------------------------

	.type		.nv.reservedSmem.offset0,@object
	.size		.nv.reservedSmem.offset0,0x4
	.type		.nv.reservedSmem.cap,@object
	.size		.nv.reservedSmem.cap,0x4
